//
// Generated by NVIDIA NVVM Compiler
//
// Compiler Build ID: CL-36424714
// Cuda compilation tools, release 13.0, V13.0.88
// Based on NVVM 20.0.0
//

.version 9.0
.target sm_100
.address_size 64

	// .globl	_Z6addGPUPiS_S_

.visible .entry _Z6addGPUPiS_S_(
	.param .u64 .ptr .align 1 _Z6addGPUPiS_S__param_0,
	.param .u64 .ptr .align 1 _Z6addGPUPiS_S__param_1,
	.param .u64 .ptr .align 1 _Z6addGPUPiS_S__param_2
)
{
	.reg .pred 	%p<2>;
	.reg .b32 	%r<5>;
	.reg .b64 	%rd<7>;

	ld.param.u64 	%rd1, [_Z6addGPUPiS_S__param_0];
	ld.param.u64 	%rd2, [_Z6addGPUPiS_S__param_1];
	ld.param.u64 	%rd3, [_Z6addGPUPiS_S__param_2];
	mov.u32 	%r1, %tid.x;
	setp.ne.s32 	%p1, %r1, 0;
	@%p1 bra 	$L__BB0_2;
	cvta.to.global.u64 	%rd4, %rd1;
	cvta.to.global.u64 	%rd5, %rd2;
	cvta.to.global.u64 	%rd6, %rd3;
	ld.global.u32 	%r2, [%rd4];
	ld.global.u32 	%r3, [%rd5];
	add.s32 	%r4, %r3, %r2;
	st.global.u32 	[%rd6], %r4;
$L__BB0_2:
	ret;

}


// ===== COMPILED SASS (sm_100) =====

	.target	sm_100

	.elftype	@"ET_EXEC"


//--------------------- .note.nv.tkinfo           --------------------------
	.section	.note.nv.tkinfo,"",@"SHT_NOTE"
	.sectionflags	@"SHF_NOTE_NV_TKINFO"
	.tkinfo
        /*0018*/ 	.word	0x00000002
        /*0030*/ 	.string	""
        /*0030*/ 	.string	"ptxas"
        /*0030*/ 	.string	"Cuda compilation tools, release 13.0, V13.0.88"
        /*0030*/ 	.string	"Build cuda_13.0.r13.0/compiler.36424714_0"
        /*0030*/ 	.string	"-arch sm_100 -m 64 "



//--------------------- .note.nv.cuinfo           --------------------------
	.section	.note.nv.cuinfo,"",@"SHT_NOTE"
	.sectionflags	@"SHF_NOTE_NV_CUINFO"
        /*0018*/ 	.short	0x0002
        /*001a*/ 	.short	0x0064
        /*001c*/ 	.short	0x0082
	.zero		2


//--------------------- .nv.info                  --------------------------
	.section	.nv.info,"",@"SHT_CUDA_INFO"
	.align	4


	//----- nvinfo : EIATTR_REGCOUNT
	.align		4
        /*0000*/ 	.byte	0x04, 0x2f
        /*0002*/ 	.short	(.L_1 - .L_0)
	.align		4
.L_0:
        /*0004*/ 	.word	index@(_Z6addGPUPiS_S_)
        /*0008*/ 	.word	0x0000000c


	//----- nvinfo : EIATTR_FRAME_SIZE
	.align		4
.L_1:
        /*000c*/ 	.byte	0x04, 0x11
        /*000e*/ 	.short	(.L_3 - .L_2)
	.align		4
.L_2:
        /*0010*/ 	.word	index@(_Z6addGPUPiS_S_)
        /*0014*/ 	.word	0x00000000


	//----- nvinfo : EIATTR_MIN_STACK_SIZE
	.align		4
.L_3:
        /*0018*/ 	.byte	0x04, 0x12
        /*001a*/ 	.short	(.L_5 - .L_4)
	.align		4
.L_4:
        /*001c*/ 	.word	index@(_Z6addGPUPiS_S_)
        /*0020*/ 	.word	0x00000000
.L_5:


//--------------------- .nv.compat                --------------------------
	.section	.nv.compat,"",@"SHT_CUDA_COMPAT_INFO"
	.align	4
        /*0000*/ 	.byte	0x02, 0x09, 0x00, 0x00, 0x02, 0x02, 0x01, 0x00, 0x02, 0x05, 0x05, 0x00, 0x03, 0x07, 0x01, 0x01
        /*0010*/ 	.byte	0x02, 0x03, 0x00, 0x00, 0x02, 0x06, 0x01, 0x00, 0x04, 0x0b, 0x08, 0x00, 0x09, 0x00, 0x00, 0x00
        /*0020*/ 	.byte	0x00, 0x00, 0x00, 0x00


//--------------------- .nv.info._Z6addGPUPiS_S_  --------------------------
	.section	.nv.info._Z6addGPUPiS_S_,"",@"SHT_CUDA_INFO"
	.sectionflags	@""
	.align	4


	//----- nvinfo : EIATTR_CUDA_API_VERSION
	.align		4
        /*0000*/ 	.byte	0x04, 0x37
        /*0002*/ 	.short	(.L_7 - .L_6)
.L_6:
        /*0004*/ 	.word	0x00000082


	//----- nvinfo : EIATTR_KPARAM_INFO
	.align		4
.L_7:
        /*0008*/ 	.byte	0x04, 0x17
        /*000a*/ 	.short	(.L_9 - .L_8)
.L_8:
        /*000c*/ 	.word	0x00000000
        /*0010*/ 	.short	0x0002
        /*0012*/ 	.short	0x0010
        /*0014*/ 	.byte	0x00, 0xf5, 0x21, 0x00


	//----- nvinfo : EIATTR_KPARAM_INFO
	.align		4
.L_9:
        /*0018*/ 	.byte	0x04, 0x17
        /*001a*/ 	.short	(.L_11 - .L_10)
.L_10:
        /*001c*/ 	.word	0x00000000
        /*0020*/ 	.short	0x0001
        /*0022*/ 	.short	0x0008
        /*0024*/ 	.byte	0x00, 0xf5, 0x21, 0x00


	//----- nvinfo : EIATTR_KPARAM_INFO
	.align		4
.L_11:
        /*0028*/ 	.byte	0x04, 0x17
        /*002a*/ 	.short	(.L_13 - .L_12)
.L_12:
        /*002c*/ 	.word	0x00000000
        /*0030*/ 	.short	0x0000
        /*0032*/ 	.short	0x0000
        /*0034*/ 	.byte	0x00, 0xf5, 0x21, 0x00


	//----- nvinfo : EIATTR_SPARSE_MMA_MASK
	.align		4
.L_13:
        /*0038*/ 	.byte	0x03, 0x50
        /*003a*/ 	.short	0x0000


	//----- nvinfo : EIATTR_MAXREG_COUNT
	.align		4
        /*003c*/ 	.byte	0x03, 0x1b
        /*003e*/ 	.short	0x00ff


	//----- nvinfo : EIATTR_MERCURY_ISA_VERSION
	.align		4
        /*0040*/ 	.byte	0x03, 0x5f
        /*0042*/ 	.short	0x0101


	//----- nvinfo : EIATTR_VRC_CTA_INIT_COUNT
	.align		4
        /*0044*/ 	.byte	0x02, 0x4a
	.zero		1
	.zero		1


	//----- nvinfo : EIATTR_EXIT_INSTR_OFFSETS
	.align		4
        /*0048*/ 	.byte	0x04, 0x1c
        /*004a*/ 	.short	(.L_15 - .L_14)


	//   ....[0]....
.L_14:
        /*004c*/ 	.word	0x00000030


	//   ....[1]....
        /*0050*/ 	.word	0x000000c0


	//----- nvinfo : EIATTR_CBANK_PARAM_SIZE
	.align		4
.L_15:
        /*0054*/ 	.byte	0x03, 0x19
        /*0056*/ 	.short	0x0018


	//----- nvinfo : EIATTR_PARAM_CBANK
	.align		4
        /*0058*/ 	.byte	0x04, 0x0a
        /*005a*/ 	.short	(.L_17 - .L_16)
	.align		4
.L_16:
        /*005c*/ 	.word	index@(.nv.constant0._Z6addGPUPiS_S_)
        /*0060*/ 	.short	0x0380
        /*0062*/ 	.short	0x0018


	//----- nvinfo : EIATTR_SW_WAR
	.align		4
.L_17:
        /*0064*/ 	.byte	0x04, 0x36
        /*0066*/ 	.short	(.L_19 - .L_18)
.L_18:
        /*0068*/ 	.word	0x00000008
.L_19:


//--------------------- .nv.callgraph             --------------------------
	.section	.nv.callgraph,"",@"SHT_CUDA_CALLGRAPH"
	.align	4
	.sectionentsize	8
	.align		4
        /*0000*/ 	.word	0x00000000
	.align		4
        /*0004*/ 	.word	0xffffffff
	.align		4
        /*0008*/ 	.word	0x00000000
	.align		4
        /*000c*/ 	.word	0xfffffffe
	.align		4
        /*0010*/ 	.word	0x00000000
	.align		4
        /*0014*/ 	.word	0xfffffffd
	.align		4
        /*0018*/ 	.word	0x00000000
	.align		4
        /*001c*/ 	.word	0xfffffffc


//--------------------- .text._Z6addGPUPiS_S_     --------------------------
	.section	.text._Z6addGPUPiS_S_,"ax",@progbits
	.align	128
        .global         _Z6addGPUPiS_S_
        .type           _Z6addGPUPiS_S_,@function
        .size           _Z6addGPUPiS_S_,(.L_x_1 - _Z6addGPUPiS_S_)
        .other          _Z6addGPUPiS_S_,@"STO_CUDA_ENTRY STV_DEFAULT"
_Z6addGPUPiS_S_:
.text._Z6addGPUPiS_S_:
[----:B------:R-:W-:Y:S01]  /*0000*/  LDC R1, c[0x0][0x37c] ;  /* 0x0000df00ff017b82 */ /* 0x000fe20000000800 */
[----:B------:R-:W0:Y:S02]  /*0010*/  S2R R0, SR_TID.X ;  /* 0x0000000000007919 */ /* 0x000e240000002100 */
[----:B0-----:R-:W-:-:S13]  /*0020*/  ISETP.NE.AND P0, PT, R0, RZ, PT ;  /* 0x000000ff0000720c */ /* 0x001fda0003f05270 */
[----:B------:R-:W-:Y:S05]  /*0030*/  @P0 EXIT ;  /* 0x000000000000094d */ /* 0x000fea0003800000 */
[----:B------:R-:W0:Y:S01]  /*0040*/  LDC.64 R2, c[0x0][0x380] ;  /* 0x0000e000ff027b82 */ /* 0x000e220000000a00 */
[----:B------:R-:W0:Y:S07]  /*0050*/  LDCU.64 UR4, c[0x0][0x358] ;  /* 0x00006b00ff0477ac */ /* 0x000e2e0008000a00 */
[----:B------:R-:W1:Y:S01]  /*0060*/  LDC.64 R4, c[0x0][0x388] ;  /* 0x0000e200ff047b82 */ /* 0x000e620000000a00 */
[----:B0-----:R-:W2:Y:S04]  /*0070*/  LDG.E R2, desc[UR4][R2.64] ;  /* 0x0000000402027981 */ /* 0x001ea8000c1e1900 */
[----:B-1----:R-:W2:Y:S03]  /*0080*/  LDG.E R5, desc[UR4][R4.64] ;  /* 0x0000000404057981 */ /* 0x002ea6000c1e1900 */
[----:B------:R-:W0:Y:S01]  /*0090*/  LDC.64 R6, c[0x0][0x390] ;  /* 0x0000e400ff067b82 */ /* 0x000e220000000a00 */
[----:B--2---:R-:W-:-:S05]  /*00a0*/  IADD3 R9, PT, PT, R2, R5, RZ ;  /* 0x0000000502097210 */ /* 0x004fca0007ffe0ff */
[----:B0-----:R-:W-:Y:S01]  /*00b0*/  STG.E desc[UR4][R6.64], R9 ;  /* 0x0000000906007986 */ /* 0x001fe2000c101904 */
[----:B------:R-:W-:Y:S05]  /*00c0*/  EXIT ;  /* 0x000000000000794d */ /* 0x000fea0003800000 */
.L_x_0:
[----:B------:R-:W-:-:S00]  /*00d0*/  BRA `(.L_x_0) ;  /* 0xfffffffc00fc7947 */ /* 0x000fc0000383ffff */
[----:B------:R-:W-:-:S00]  /*00e0*/  NOP ;  /* 0x0000000000007918 */ /* 0x000fc00000000000 */
        /* <DEDUP_REMOVED lines=9> */
.L_x_1:


//--------------------- .nv.shared.reserved.0     --------------------------
	.section	.nv.shared.reserved.0,"aw",@nobits
	.weak		__nv_reservedSMEM_offset_0_alias
	.size		__nv_reservedSMEM_offset_0_alias, 0, 64
	.other		__nv_reservedSMEM_offset_0_alias,@"STO_CUDA_RESERVED_SHARED STV_DEFAULT"
__nv_reservedSMEM_offset_0_alias:
	.zero		0
	.zero		64


//--------------------- .nv.constant0._Z6addGPUPiS_S_ --------------------------
	.section	.nv.constant0._Z6addGPUPiS_S_,"a",@progbits
	.sectionflags	@""
	.align	4
.nv.constant0._Z6addGPUPiS_S_:
	.zero		920


//--------------------- SYMBOLS --------------------------

	.type		.nv.reservedSmem.offset0,@object
	.size		.nv.reservedSmem.offset0,0x4
